//
// Generated by NVIDIA NVVM Compiler
//
// Compiler Build ID: CL-36424714
// Cuda compilation tools, release 13.0, V13.0.88
// Based on NVVM 20.0.0
//

.version 9.0
.target sm_100
.address_size 64

	// .globl	wgmma_bf16_kernel

.visible .entry wgmma_bf16_kernel(
	.param .u64 .ptr .align 1 wgmma_bf16_kernel_param_0,
	.param .u64 .ptr .align 1 wgmma_bf16_kernel_param_1,
	.param .u64 .ptr .align 1 wgmma_bf16_kernel_param_2,
	.param .u32 wgmma_bf16_kernel_param_3,
	.param .u32 wgmma_bf16_kernel_param_4,
	.param .u32 wgmma_bf16_kernel_param_5,
	.param .f32 wgmma_bf16_kernel_param_6,
	.param .f32 wgmma_bf16_kernel_param_7
)
{
	.reg .pred 	%p<2>;
	.reg .b32 	%r<8>;
	.reg .b32 	%f<4>;
	.reg .b64 	%rd<5>;

	ld.param.u64 	%rd1, [wgmma_bf16_kernel_param_2];
	ld.param.u32 	%r2, [wgmma_bf16_kernel_param_3];
	ld.param.u32 	%r3, [wgmma_bf16_kernel_param_4];
	ld.param.f32 	%f1, [wgmma_bf16_kernel_param_7];
	mov.u32 	%r4, %ctaid.x;
	mov.u32 	%r5, %ntid.x;
	mov.u32 	%r6, %tid.x;
	mad.lo.s32 	%r1, %r4, %r5, %r6;
	mul.lo.s32 	%r7, %r3, %r2;
	setp.ge.s32 	%p1, %r1, %r7;
	@%p1 bra 	$L__BB0_2;
	cvta.to.global.u64 	%rd2, %rd1;
	mul.wide.s32 	%rd3, %r1, 4;
	add.s64 	%rd4, %rd2, %rd3;
	ld.global.f32 	%f2, [%rd4];
	mul.f32 	%f3, %f1, %f2;
	st.global.f32 	[%rd4], %f3;
$L__BB0_2:
	ret;

}


// ===== COMPILED SASS (sm_100) =====

	.target	sm_100

	.elftype	@"ET_EXEC"


//--------------------- .note.nv.tkinfo           --------------------------
	.section	.note.nv.tkinfo,"",@"SHT_NOTE"
	.sectionflags	@"SHF_NOTE_NV_TKINFO"
	.tkinfo
        /*0018*/ 	.word	0x00000002
        /*0030*/ 	.string	""
        /*0030*/ 	.string	"ptxas"
        /*0030*/ 	.string	"Cuda compilation tools, release 13.0, V13.0.88"
        /*0030*/ 	.string	"Build cuda_13.0.r13.0/compiler.36424714_0"
        /*0030*/ 	.string	"-arch sm_100 -m 64 "



//--------------------- .note.nv.cuinfo           --------------------------
	.section	.note.nv.cuinfo,"",@"SHT_NOTE"
	.sectionflags	@"SHF_NOTE_NV_CUINFO"
        /*0018*/ 	.short	0x0002
        /*001a*/ 	.short	0x0064
        /*001c*/ 	.short	0x0082
	.zero		2


//--------------------- .nv.info                  --------------------------
	.section	.nv.info,"",@"SHT_CUDA_INFO"
	.align	4


	//----- nvinfo : EIATTR_REGCOUNT
	.align		4
        /*0000*/ 	.byte	0x04, 0x2f
        /*0002*/ 	.short	(.L_1 - .L_0)
	.align		4
.L_0:
        /*0004*/ 	.word	index@(wgmma_bf16_kernel)
        /*0008*/ 	.word	0x00000008


	//----- nvinfo : EIATTR_FRAME_SIZE
	.align		4
.L_1:
        /*000c*/ 	.byte	0x04, 0x11
        /*000e*/ 	.short	(.L_3 - .L_2)
	.align		4
.L_2:
        /*0010*/ 	.word	index@(wgmma_bf16_kernel)
        /*0014*/ 	.word	0x00000000


	//----- nvinfo : EIATTR_MIN_STACK_SIZE
	.align		4
.L_3:
        /*0018*/ 	.byte	0x04, 0x12
        /*001a*/ 	.short	(.L_5 - .L_4)
	.align		4
.L_4:
        /*001c*/ 	.word	index@(wgmma_bf16_kernel)
        /*0020*/ 	.word	0x00000000
.L_5:


//--------------------- .nv.compat                --------------------------
	.section	.nv.compat,"",@"SHT_CUDA_COMPAT_INFO"
	.align	4
        /*0000*/ 	.byte	0x02, 0x09, 0x00, 0x00, 0x02, 0x02, 0x01, 0x00, 0x02, 0x05, 0x05, 0x00, 0x03, 0x07, 0x01, 0x01
        /*0010*/ 	.byte	0x02, 0x03, 0x00, 0x00, 0x02, 0x06, 0x01, 0x00, 0x04, 0x0b, 0x08, 0x00, 0x09, 0x00, 0x00, 0x00
        /*0020*/ 	.byte	0x00, 0x00, 0x00, 0x00


//--------------------- .nv.info.wgmma_bf16_kernel --------------------------
	.section	.nv.info.wgmma_bf16_kernel,"",@"SHT_CUDA_INFO"
	.sectionflags	@""
	.align	4


	//----- nvinfo : EIATTR_CUDA_API_VERSION
	.align		4
        /*0000*/ 	.byte	0x04, 0x37
        /*0002*/ 	.short	(.L_7 - .L_6)
.L_6:
        /*0004*/ 	.word	0x00000082


	//----- nvinfo : EIATTR_KPARAM_INFO
	.align		4
.L_7:
        /*0008*/ 	.byte	0x04, 0x17
        /*000a*/ 	.short	(.L_9 - .L_8)
.L_8:
        /*000c*/ 	.word	0x00000000
        /*0010*/ 	.short	0x0007
        /*0012*/ 	.short	0x0028
        /*0014*/ 	.byte	0x00, 0xf0, 0x11, 0x00


	//----- nvinfo : EIATTR_KPARAM_INFO
	.align		4
.L_9:
        /*0018*/ 	.byte	0x04, 0x17
        /*001a*/ 	.short	(.L_11 - .L_10)
.L_10:
        /*001c*/ 	.word	0x00000000
        /*0020*/ 	.short	0x0006
        /*0022*/ 	.short	0x0024
        /*0024*/ 	.byte	0x00, 0xf0, 0x11, 0x00


	//----- nvinfo : EIATTR_KPARAM_INFO
	.align		4
.L_11:
        /*0028*/ 	.byte	0x04, 0x17
        /*002a*/ 	.short	(.L_13 - .L_12)
.L_12:
        /*002c*/ 	.word	0x00000000
        /*0030*/ 	.short	0x0005
        /*0032*/ 	.short	0x0020
        /*0034*/ 	.byte	0x00, 0xf0, 0x11, 0x00


	//----- nvinfo : EIATTR_KPARAM_INFO
	.align		4
.L_13:
        /*0038*/ 	.byte	0x04, 0x17
        /*003a*/ 	.short	(.L_15 - .L_14)
.L_14:
        /*003c*/ 	.word	0x00000000
        /*0040*/ 	.short	0x0004
        /*0042*/ 	.short	0x001c
        /*0044*/ 	.byte	0x00, 0xf0, 0x11, 0x00


	//----- nvinfo : EIATTR_KPARAM_INFO
	.align		4
.L_15:
        /*0048*/ 	.byte	0x04, 0x17
        /*004a*/ 	.short	(.L_17 - .L_16)
.L_16:
        /*004c*/ 	.word	0x00000000
        /*0050*/ 	.short	0x0003
        /*0052*/ 	.short	0x0018
        /*0054*/ 	.byte	0x00, 0xf0, 0x11, 0x00


	//----- nvinfo : EIATTR_KPARAM_INFO
	.align		4
.L_17:
        /*0058*/ 	.byte	0x04, 0x17
        /*005a*/ 	.short	(.L_19 - .L_18)
.L_18:
        /*005c*/ 	.word	0x00000000
        /*0060*/ 	.short	0x0002
        /*0062*/ 	.short	0x0010
        /*0064*/ 	.byte	0x00, 0xf5, 0x21, 0x00


	//----- nvinfo : EIATTR_KPARAM_INFO
	.align		4
.L_19:
        /*0068*/ 	.byte	0x04, 0x17
        /*006a*/ 	.short	(.L_21 - .L_20)
.L_20:
        /*006c*/ 	.word	0x00000000
        /*0070*/ 	.short	0x0001
        /*0072*/ 	.short	0x0008
        /*0074*/ 	.byte	0x00, 0xf5, 0x21, 0x00


	//----- nvinfo : EIATTR_KPARAM_INFO
	.align		4
.L_21:
        /*0078*/ 	.byte	0x04, 0x17
        /*007a*/ 	.short	(.L_23 - .L_22)
.L_22:
        /*007c*/ 	.word	0x00000000
        /*0080*/ 	.short	0x0000
        /*0082*/ 	.short	0x0000
        /*0084*/ 	.byte	0x00, 0xf5, 0x21, 0x00


	//----- nvinfo : EIATTR_SPARSE_MMA_MASK
	.align		4
.L_23:
        /*0088*/ 	.byte	0x03, 0x50
        /*008a*/ 	.short	0x0000


	//----- nvinfo : EIATTR_MAXREG_COUNT
	.align		4
        /*008c*/ 	.byte	0x03, 0x1b
        /*008e*/ 	.short	0x00ff


	//----- nvinfo : EIATTR_MERCURY_ISA_VERSION
	.align		4
        /*0090*/ 	.byte	0x03, 0x5f
        /*0092*/ 	.short	0x0101


	//----- nvinfo : EIATTR_VRC_CTA_INIT_COUNT
	.align		4
        /*0094*/ 	.byte	0x02, 0x4a
	.zero		1
	.zero		1


	//----- nvinfo : EIATTR_EXIT_INSTR_OFFSETS
	.align		4
        /*0098*/ 	.byte	0x04, 0x1c
        /*009a*/ 	.short	(.L_25 - .L_24)


	//   ....[0]....
.L_24:
        /*009c*/ 	.word	0x00000080


	//   ....[1]....
        /*00a0*/ 	.word	0x00000100


	//----- nvinfo : EIATTR_CBANK_PARAM_SIZE
	.align		4
.L_25:
        /*00a4*/ 	.byte	0x03, 0x19
        /*00a6*/ 	.short	0x002c


	//----- nvinfo : EIATTR_PARAM_CBANK
	.align		4
        /*00a8*/ 	.byte	0x04, 0x0a
        /*00aa*/ 	.short	(.L_27 - .L_26)
	.align		4
.L_26:
        /*00ac*/ 	.word	index@(.nv.constant0.wgmma_bf16_kernel)
        /*00b0*/ 	.short	0x0380
        /*00b2*/ 	.short	0x002c


	//----- nvinfo : EIATTR_SW_WAR
	.align		4
.L_27:
        /*00b4*/ 	.byte	0x04, 0x36
        /*00b6*/ 	.short	(.L_29 - .L_28)
.L_28:
        /*00b8*/ 	.word	0x00000008
.L_29:


//--------------------- .nv.callgraph             --------------------------
	.section	.nv.callgraph,"",@"SHT_CUDA_CALLGRAPH"
	.align	4
	.sectionentsize	8
	.align		4
        /*0000*/ 	.word	0x00000000
	.align		4
        /*0004*/ 	.word	0xffffffff
	.align		4
        /*0008*/ 	.word	0x00000000
	.align		4
        /*000c*/ 	.word	0xfffffffe
	.align		4
        /*0010*/ 	.word	0x00000000
	.align		4
        /*0014*/ 	.word	0xfffffffd
	.align		4
        /*0018*/ 	.word	0x00000000
	.align		4
        /*001c*/ 	.word	0xfffffffc


//--------------------- .text.wgmma_bf16_kernel   --------------------------
	.section	.text.wgmma_bf16_kernel,"ax",@progbits
	.align	128
        .global         wgmma_bf16_kernel
        .type           wgmma_bf16_kernel,@function
        .size           wgmma_bf16_kernel,(.L_x_1 - wgmma_bf16_kernel)
        .other          wgmma_bf16_kernel,@"STO_CUDA_ENTRY STV_DEFAULT"
wgmma_bf16_kernel:
.text.wgmma_bf16_kernel:
[----:B------:R-:W-:Y:S01]  /*0000*/  LDC R1, c[0x0][0x37c] ;  /* 0x0000df00ff017b82 */ /* 0x000fe20000000800 */
[----:B------:R-:W0:Y:S07]  /*0010*/  S2R R0, SR_TID.X ;  /* 0x0000000000007919 */ /* 0x000e2e0000002100 */
[----:B------:R-:W0:Y:S01]  /*0020*/  S2UR UR6, SR_CTAID.X ;  /* 0x00000000000679c3 */ /* 0x000e220000002500 */
[----:B------:R-:W1:Y:S07]  /*0030*/  LDCU.64 UR4, c[0x0][0x398] ;  /* 0x00007300ff0477ac */ /* 0x000e6e0008000a00 */
[----:B------:R-:W0:Y:S01]  /*0040*/  LDC R5, c[0x0][0x360] ;  /* 0x0000d800ff057b82 */ /* 0x000e220000000800 */
[----:B-1----:R-:W-:Y:S01]  /*0050*/  UIMAD UR4, UR5, UR4, URZ ;  /* 0x00000004050472a4 */ /* 0x002fe2000f8e02ff */
[----:B0-----:R-:W-:-:S05]  /*0060*/  IMAD R5, R5, UR6, R0 ;  /* 0x0000000605057c24 */ /* 0x001fca000f8e0200 */
[----:B------:R-:W-:-:S13]  /*0070*/  ISETP.GE.AND P0, PT, R5, UR4, PT ;  /* 0x0000000405007c0c */ /* 0x000fda000bf06270 */
[----:B------:R-:W-:Y:S05]  /*0080*/  @P0 EXIT ;  /* 0x000000000000094d */ /* 0x000fea0003800000 */
[----:B------:R-:W0:Y:S01]  /*0090*/  LDC.64 R2, c[0x0][0x390] ;  /* 0x0000e400ff027b82 */ /* 0x000e220000000a00 */
[----:B------:R-:W1:Y:S01]  /*00a0*/  LDCU.64 UR4, c[0x0][0x358] ;  /* 0x00006b00ff0477ac */ /* 0x000e620008000a00 */
[----:B------:R-:W2:Y:S01]  /*00b0*/  LDCU UR6, c[0x0][0x3a8] ;  /* 0x00007500ff0677ac */ /* 0x000ea20008000800 */
[----:B0-----:R-:W-:-:S05]  /*00c0*/  IMAD.WIDE R2, R5, 0x4, R2 ;  /* 0x0000000405027825 */ /* 0x001fca00078e0202 */
[----:B-1----:R-:W2:Y:S02]  /*00d0*/  LDG.E R0, desc[UR4][R2.64] ;  /* 0x0000000402007981 */ /* 0x002ea4000c1e1900 */
[----:B--2---:R-:W-:-:S05]  /*00e0*/  FMUL R5, R0, UR6 ;  /* 0x0000000600057c20 */ /* 0x004fca0008400000 */
[----:B------:R-:W-:Y:S01]  /*00f0*/  STG.E desc[UR4][R2.64], R5 ;  /* 0x0000000502007986 */ /* 0x000fe2000c101904 */
[----:B------:R-:W-:Y:S05]  /*0100*/  EXIT ;  /* 0x000000000000794d */ /* 0x000fea0003800000 */
.L_x_0:
[----:B------:R-:W-:-:S00]  /*0110*/  BRA `(.L_x_0) ;  /* 0xfffffffc00fc7947 */ /* 0x000fc0000383ffff */
[----:B------:R-:W-:-:S00]  /*0120*/  NOP ;  /* 0x0000000000007918 */ /* 0x000fc00000000000 */
        /* <DEDUP_REMOVED lines=13> */
.L_x_1:


//--------------------- .nv.shared.reserved.0     --------------------------
	.section	.nv.shared.reserved.0,"aw",@nobits
	.weak		__nv_reservedSMEM_offset_0_alias
	.size		__nv_reservedSMEM_offset_0_alias, 0, 64
	.other		__nv_reservedSMEM_offset_0_alias,@"STO_CUDA_RESERVED_SHARED STV_DEFAULT"
__nv_reservedSMEM_offset_0_alias:
	.zero		0
	.zero		64


//--------------------- .nv.constant0.wgmma_bf16_kernel --------------------------
	.section	.nv.constant0.wgmma_bf16_kernel,"a",@progbits
	.sectionflags	@""
	.align	4
.nv.constant0.wgmma_bf16_kernel:
	.zero		940


//--------------------- SYMBOLS --------------------------

	.type		.nv.reservedSmem.offset0,@object
	.size		.nv.reservedSmem.offset0,0x4
